//
// Generated by NVIDIA NVVM Compiler
//
// Compiler Build ID: CL-36424714
// Cuda compilation tools, release 13.0, V13.0.88
// Based on NVVM 20.0.0
//

.version 9.0
.target sm_100
.address_size 64

	// .globl	_Z19autocorr_lag_kernelPKdPdii

.visible .entry _Z19autocorr_lag_kernelPKdPdii(
	.param .u64 .ptr .align 1 _Z19autocorr_lag_kernelPKdPdii_param_0,
	.param .u64 .ptr .align 1 _Z19autocorr_lag_kernelPKdPdii_param_1,
	.param .u32 _Z19autocorr_lag_kernelPKdPdii_param_2,
	.param .u32 _Z19autocorr_lag_kernelPKdPdii_param_3
)
{
	.reg .pred 	%p<2>;
	.reg .b32 	%r<8>;
	.reg .b64 	%rd<10>;
	.reg .b64 	%fd<6>;

	ld.param.u64 	%rd1, [_Z19autocorr_lag_kernelPKdPdii_param_0];
	ld.param.u64 	%rd2, [_Z19autocorr_lag_kernelPKdPdii_param_1];
	ld.param.u32 	%r2, [_Z19autocorr_lag_kernelPKdPdii_param_2];
	ld.param.u32 	%r3, [_Z19autocorr_lag_kernelPKdPdii_param_3];
	mov.u32 	%r4, %ctaid.x;
	mov.u32 	%r5, %ntid.x;
	mov.u32 	%r6, %tid.x;
	mad.lo.s32 	%r1, %r4, %r5, %r6;
	sub.s32 	%r7, %r2, %r3;
	setp.ge.s32 	%p1, %r1, %r7;
	@%p1 bra 	$L__BB0_2;
	cvta.to.global.u64 	%rd3, %rd1;
	cvta.to.global.u64 	%rd4, %rd2;
	mul.wide.s32 	%rd5, %r1, 8;
	add.s64 	%rd6, %rd3, %rd5;
	ld.global.f64 	%fd1, [%rd6];
	mul.wide.s32 	%rd7, %r3, 8;
	add.s64 	%rd8, %rd6, %rd7;
	ld.global.f64 	%fd2, [%rd8];
	sub.f64 	%fd3, %fd1, %fd2;
	cvt.rn.f64.s32 	%fd4, %r2;
	div.rn.f64 	%fd5, %fd3, %fd4;
	add.s64 	%rd9, %rd4, %rd5;
	st.global.f64 	[%rd9], %fd5;
$L__BB0_2:
	ret;

}
	// .globl	_Z11corr_kernelPKdS0_PdS1_S1_idd
.visible .entry _Z11corr_kernelPKdS0_PdS1_S1_idd(
	.param .u64 .ptr .align 1 _Z11corr_kernelPKdS0_PdS1_S1_idd_param_0,
	.param .u64 .ptr .align 1 _Z11corr_kernelPKdS0_PdS1_S1_idd_param_1,
	.param .u64 .ptr .align 1 _Z11corr_kernelPKdS0_PdS1_S1_idd_param_2,
	.param .u64 .ptr .align 1 _Z11corr_kernelPKdS0_PdS1_S1_idd_param_3,
	.param .u64 .ptr .align 1 _Z11corr_kernelPKdS0_PdS1_S1_idd_param_4,
	.param .u32 _Z11corr_kernelPKdS0_PdS1_S1_idd_param_5,
	.param .f64 _Z11corr_kernelPKdS0_PdS1_S1_idd_param_6,
	.param .f64 _Z11corr_kernelPKdS0_PdS1_S1_idd_param_7
)
{
	.reg .pred 	%p<2>;
	.reg .b32 	%r<6>;
	.reg .b64 	%rd<17>;
	.reg .b64 	%fd<14>;

	ld.param.u64 	%rd1, [_Z11corr_kernelPKdS0_PdS1_S1_idd_param_0];
	ld.param.u64 	%rd2, [_Z11corr_kernelPKdS0_PdS1_S1_idd_param_1];
	ld.param.u64 	%rd3, [_Z11corr_kernelPKdS0_PdS1_S1_idd_param_2];
	ld.param.u64 	%rd4, [_Z11corr_kernelPKdS0_PdS1_S1_idd_param_3];
	ld.param.u64 	%rd5, [_Z11corr_kernelPKdS0_PdS1_S1_idd_param_4];
	ld.param.u32 	%r2, [_Z11corr_kernelPKdS0_PdS1_S1_idd_param_5];
	ld.param.f64 	%fd1, [_Z11corr_kernelPKdS0_PdS1_S1_idd_param_6];
	ld.param.f64 	%fd2, [_Z11corr_kernelPKdS0_PdS1_S1_idd_param_7];
	mov.u32 	%r3, %ctaid.x;
	mov.u32 	%r4, %ntid.x;
	mov.u32 	%r5, %tid.x;
	mad.lo.s32 	%r1, %r3, %r4, %r5;
	setp.ge.s32 	%p1, %r1, %r2;
	@%p1 bra 	$L__BB1_2;
	cvta.to.global.u64 	%rd6, %rd1;
	cvta.to.global.u64 	%rd7, %rd2;
	cvta.to.global.u64 	%rd8, %rd3;
	cvta.to.global.u64 	%rd9, %rd4;
	cvta.to.global.u64 	%rd10, %rd5;
	mul.wide.s32 	%rd11, %r1, 8;
	add.s64 	%rd12, %rd6, %rd11;
	ld.global.f64 	%fd3, [%rd12];
	sub.f64 	%fd4, %fd3, %fd1;
	add.s64 	%rd13, %rd7, %rd11;
	ld.global.f64 	%fd5, [%rd13];
	sub.f64 	%fd6, %fd5, %fd2;
	mul.f64 	%fd7, %fd4, %fd6;
	add.s64 	%rd14, %rd8, %rd11;
	st.global.f64 	[%rd14], %fd7;
	ld.global.f64 	%fd8, [%rd12];
	sub.f64 	%fd9, %fd8, %fd1;
	mul.f64 	%fd10, %fd9, %fd9;
	add.s64 	%rd15, %rd9, %rd11;
	st.global.f64 	[%rd15], %fd10;
	ld.global.f64 	%fd11, [%rd13];
	sub.f64 	%fd12, %fd11, %fd2;
	mul.f64 	%fd13, %fd12, %fd12;
	add.s64 	%rd16, %rd10, %rd11;
	st.global.f64 	[%rd16], %fd13;
$L__BB1_2:
	ret;

}
	// .globl	_Z11mean_kernelPKdPdi
.visible .entry _Z11mean_kernelPKdPdi(
	.param .u64 .ptr .align 1 _Z11mean_kernelPKdPdi_param_0,
	.param .u64 .ptr .align 1 _Z11mean_kernelPKdPdi_param_1,
	.param .u32 _Z11mean_kernelPKdPdi_param_2
)
{
	.reg .pred 	%p<2>;
	.reg .b32 	%r<6>;
	.reg .b64 	%rd<7>;
	.reg .b64 	%fd<4>;

	ld.param.u64 	%rd1, [_Z11mean_kernelPKdPdi_param_0];
	ld.param.u64 	%rd2, [_Z11mean_kernelPKdPdi_param_1];
	ld.param.u32 	%r2, [_Z11mean_kernelPKdPdi_param_2];
	mov.u32 	%r3, %ctaid.x;
	mov.u32 	%r4, %ntid.x;
	mov.u32 	%r5, %tid.x;
	mad.lo.s32 	%r1, %r3, %r4, %r5;
	setp.ge.s32 	%p1, %r1, %r2;
	@%p1 bra 	$L__BB2_2;
	cvta.to.global.u64 	%rd3, %rd1;
	cvta.to.global.u64 	%rd4, %rd2;
	mul.wide.s32 	%rd5, %r1, 8;
	add.s64 	%rd6, %rd3, %rd5;
	ld.global.f64 	%fd1, [%rd6];
	ld.global.f64 	%fd2, [%rd4];
	add.f64 	%fd3, %fd1, %fd2;
	st.global.f64 	[%rd4], %fd3;
$L__BB2_2:
	ret;

}


// ===== COMPILED SASS (sm_100) =====

	.target	sm_100

	.elftype	@"ET_EXEC"


//--------------------- .note.nv.tkinfo           --------------------------
	.section	.note.nv.tkinfo,"",@"SHT_NOTE"
	.sectionflags	@"SHF_NOTE_NV_TKINFO"
	.tkinfo
        /*0018*/ 	.word	0x00000002
        /*0030*/ 	.string	""
        /*0030*/ 	.string	"ptxas"
        /*0030*/ 	.string	"Cuda compilation tools, release 13.0, V13.0.88"
        /*0030*/ 	.string	"Build cuda_13.0.r13.0/compiler.36424714_0"
        /*0030*/ 	.string	"-arch sm_100 -m 64 "



//--------------------- .note.nv.cuinfo           --------------------------
	.section	.note.nv.cuinfo,"",@"SHT_NOTE"
	.sectionflags	@"SHF_NOTE_NV_CUINFO"
        /*0018*/ 	.short	0x0002
        /*001a*/ 	.short	0x0064
        /*001c*/ 	.short	0x0082
	.zero		2


//--------------------- .nv.info                  --------------------------
	.section	.nv.info,"",@"SHT_CUDA_INFO"
	.align	4


	//----- nvinfo : EIATTR_REGCOUNT
	.align		4
        /*0000*/ 	.byte	0x04, 0x2f
        /*0002*/ 	.short	(.L_1 - .L_0)
	.align		4
.L_0:
        /*0004*/ 	.word	index@(_Z19autocorr_lag_kernelPKdPdii)
        /*0008*/ 	.word	0x00000019


	//----- nvinfo : EIATTR_FRAME_SIZE
	.align		4
.L_1:
        /*000c*/ 	.byte	0x04, 0x11
        /*000e*/ 	.short	(.L_3 - .L_2)
	.align		4
.L_2:
        /*0010*/ 	.word	index@($__internal_0_$__cuda_sm20_div_rn_f64_full)
        /*0014*/ 	.word	0x00000000


	//----- nvinfo : EIATTR_FRAME_SIZE
	.align		4
.L_3:
        /*0018*/ 	.byte	0x04, 0x11
        /*001a*/ 	.short	(.L_5 - .L_4)
	.align		4
.L_4:
        /*001c*/ 	.word	index@(_Z19autocorr_lag_kernelPKdPdii)
        /*0020*/ 	.word	0x00000000


	//----- nvinfo : EIATTR_REGCOUNT
	.align		4
.L_5:
        /*0024*/ 	.byte	0x04, 0x2f
        /*0026*/ 	.short	(.L_7 - .L_6)
	.align		4
.L_6:
        /*0028*/ 	.word	index@(_Z11corr_kernelPKdS0_PdS1_S1_idd)
        /*002c*/ 	.word	0x00000014


	//----- nvinfo : EIATTR_FRAME_SIZE
	.align		4
.L_7:
        /*0030*/ 	.byte	0x04, 0x11
        /*0032*/ 	.short	(.L_9 - .L_8)
	.align		4
.L_8:
        /*0034*/ 	.word	index@(_Z11corr_kernelPKdS0_PdS1_S1_idd)
        /*0038*/ 	.word	0x00000000


	//----- nvinfo : EIATTR_REGCOUNT
	.align		4
.L_9:
        /*003c*/ 	.byte	0x04, 0x2f
        /*003e*/ 	.short	(.L_11 - .L_10)
	.align		4
.L_10:
        /*0040*/ 	.word	index@(_Z11mean_kernelPKdPdi)
        /*0044*/ 	.word	0x0000000a


	//----- nvinfo : EIATTR_FRAME_SIZE
	.align		4
.L_11:
        /*0048*/ 	.byte	0x04, 0x11
        /*004a*/ 	.short	(.L_13 - .L_12)
	.align		4
.L_12:
        /*004c*/ 	.word	index@(_Z11mean_kernelPKdPdi)
        /*0050*/ 	.word	0x00000000


	//----- nvinfo : EIATTR_MIN_STACK_SIZE
	.align		4
.L_13:
        /*0054*/ 	.byte	0x04, 0x12
        /*0056*/ 	.short	(.L_15 - .L_14)
	.align		4
.L_14:
        /*0058*/ 	.word	index@(_Z11mean_kernelPKdPdi)
        /*005c*/ 	.word	0x00000000


	//----- nvinfo : EIATTR_MIN_STACK_SIZE
	.align		4
.L_15:
        /*0060*/ 	.byte	0x04, 0x12
        /*0062*/ 	.short	(.L_17 - .L_16)
	.align		4
.L_16:
        /*0064*/ 	.word	index@(_Z11corr_kernelPKdS0_PdS1_S1_idd)
        /*0068*/ 	.word	0x00000000


	//----- nvinfo : EIATTR_MIN_STACK_SIZE
	.align		4
.L_17:
        /*006c*/ 	.byte	0x04, 0x12
        /*006e*/ 	.short	(.L_19 - .L_18)
	.align		4
.L_18:
        /*0070*/ 	.word	index@(_Z19autocorr_lag_kernelPKdPdii)
        /*0074*/ 	.word	0x00000000
.L_19:


//--------------------- .nv.compat                --------------------------
	.section	.nv.compat,"",@"SHT_CUDA_COMPAT_INFO"
	.align	4
        /*0000*/ 	.byte	0x02, 0x09, 0x00, 0x00, 0x02, 0x02, 0x01, 0x00, 0x02, 0x05, 0x05, 0x00, 0x03, 0x07, 0x01, 0x01
        /*0010*/ 	.byte	0x02, 0x03, 0x00, 0x00, 0x02, 0x06, 0x01, 0x00, 0x04, 0x0b, 0x08, 0x00, 0x01, 0x00, 0x00, 0x00
        /*0020*/ 	.byte	0x00, 0x00, 0x00, 0x00


//--------------------- .nv.info._Z11mean_kernelPKdPdi --------------------------
	.section	.nv.info._Z11mean_kernelPKdPdi,"",@"SHT_CUDA_INFO"
	.sectionflags	@""
	.align	4


	//----- nvinfo : EIATTR_CUDA_API_VERSION
	.align		4
        /*0000*/ 	.byte	0x04, 0x37
        /*0002*/ 	.short	(.L_21 - .L_20)
.L_20:
        /*0004*/ 	.word	0x00000082


	//----- nvinfo : EIATTR_KPARAM_INFO
	.align		4
.L_21:
        /*0008*/ 	.byte	0x04, 0x17
        /*000a*/ 	.short	(.L_23 - .L_22)
.L_22:
        /*000c*/ 	.word	0x00000000
        /*0010*/ 	.short	0x0002
        /*0012*/ 	.short	0x0010
        /*0014*/ 	.byte	0x00, 0xf0, 0x11, 0x00


	//----- nvinfo : EIATTR_KPARAM_INFO
	.align		4
.L_23:
        /*0018*/ 	.byte	0x04, 0x17
        /*001a*/ 	.short	(.L_25 - .L_24)
.L_24:
        /*001c*/ 	.word	0x00000000
        /*0020*/ 	.short	0x0001
        /*0022*/ 	.short	0x0008
        /*0024*/ 	.byte	0x00, 0xf5, 0x21, 0x00


	//----- nvinfo : EIATTR_KPARAM_INFO
	.align		4
.L_25:
        /*0028*/ 	.byte	0x04, 0x17
        /*002a*/ 	.short	(.L_27 - .L_26)
.L_26:
        /*002c*/ 	.word	0x00000000
        /*0030*/ 	.short	0x0000
        /*0032*/ 	.short	0x0000
        /*0034*/ 	.byte	0x00, 0xf5, 0x21, 0x00


	//----- nvinfo : EIATTR_SPARSE_MMA_MASK
	.align		4
.L_27:
        /*0038*/ 	.byte	0x03, 0x50
        /*003a*/ 	.short	0x0000


	//----- nvinfo : EIATTR_MAXREG_COUNT
	.align		4
        /*003c*/ 	.byte	0x03, 0x1b
        /*003e*/ 	.short	0x00ff


	//----- nvinfo : EIATTR_MERCURY_ISA_VERSION
	.align		4
        /*0040*/ 	.byte	0x03, 0x5f
        /*0042*/ 	.short	0x0101


	//----- nvinfo : EIATTR_VRC_CTA_INIT_COUNT
	.align		4
        /*0044*/ 	.byte	0x02, 0x4a
	.zero		1
	.zero		1


	//----- nvinfo : EIATTR_EXIT_INSTR_OFFSETS
	.align		4
        /*0048*/ 	.byte	0x04, 0x1c
        /*004a*/ 	.short	(.L_29 - .L_28)


	//   ....[0]....
.L_28:
        /*004c*/ 	.word	0x00000070


	//   ....[1]....
        /*0050*/ 	.word	0x00000100


	//----- nvinfo : EIATTR_CBANK_PARAM_SIZE
	.align		4
.L_29:
        /*0054*/ 	.byte	0x03, 0x19
        /*0056*/ 	.short	0x0014


	//----- nvinfo : EIATTR_PARAM_CBANK
	.align		4
        /*0058*/ 	.byte	0x04, 0x0a
        /*005a*/ 	.short	(.L_31 - .L_30)
	.align		4
.L_30:
        /*005c*/ 	.word	index@(.nv.constant0._Z11mean_kernelPKdPdi)
        /*0060*/ 	.short	0x0380
        /*0062*/ 	.short	0x0014


	//----- nvinfo : EIATTR_SW_WAR
	.align		4
.L_31:
        /*0064*/ 	.byte	0x04, 0x36
        /*0066*/ 	.short	(.L_33 - .L_32)
.L_32:
        /*0068*/ 	.word	0x00000008
.L_33:


//--------------------- .nv.info._Z11corr_kernelPKdS0_PdS1_S1_idd --------------------------
	.section	.nv.info._Z11corr_kernelPKdS0_PdS1_S1_idd,"",@"SHT_CUDA_INFO"
	.sectionflags	@""
	.align	4


	//----- nvinfo : EIATTR_CUDA_API_VERSION
	.align		4
        /*0000*/ 	.byte	0x04, 0x37
        /*0002*/ 	.short	(.L_35 - .L_34)
.L_34:
        /*0004*/ 	.word	0x00000082


	//----- nvinfo : EIATTR_KPARAM_INFO
	.align		4
.L_35:
        /*0008*/ 	.byte	0x04, 0x17
        /*000a*/ 	.short	(.L_37 - .L_36)
.L_36:
        /*000c*/ 	.word	0x00000000
        /*0010*/ 	.short	0x0007
        /*0012*/ 	.short	0x0038
        /*0014*/ 	.byte	0x00, 0xf0, 0x21, 0x00


	//----- nvinfo : EIATTR_KPARAM_INFO
	.align		4
.L_37:
        /*0018*/ 	.byte	0x04, 0x17
        /*001a*/ 	.short	(.L_39 - .L_38)
.L_38:
        /*001c*/ 	.word	0x00000000
        /*0020*/ 	.short	0x0006
        /*0022*/ 	.short	0x0030
        /*0024*/ 	.byte	0x00, 0xf0, 0x21, 0x00


	//----- nvinfo : EIATTR_KPARAM_INFO
	.align		4
.L_39:
        /*0028*/ 	.byte	0x04, 0x17
        /*002a*/ 	.short	(.L_41 - .L_40)
.L_40:
        /*002c*/ 	.word	0x00000000
        /*0030*/ 	.short	0x0005
        /*0032*/ 	.short	0x0028
        /*0034*/ 	.byte	0x00, 0xf0, 0x11, 0x00


	//----- nvinfo : EIATTR_KPARAM_INFO
	.align		4
.L_41:
        /*0038*/ 	.byte	0x04, 0x17
        /*003a*/ 	.short	(.L_43 - .L_42)
.L_42:
        /*003c*/ 	.word	0x00000000
        /*0040*/ 	.short	0x0004
        /*0042*/ 	.short	0x0020
        /*0044*/ 	.byte	0x00, 0xf5, 0x21, 0x00


	//----- nvinfo : EIATTR_KPARAM_INFO
	.align		4
.L_43:
        /*0048*/ 	.byte	0x04, 0x17
        /*004a*/ 	.short	(.L_45 - .L_44)
.L_44:
        /*004c*/ 	.word	0x00000000
        /*0050*/ 	.short	0x0003
        /*0052*/ 	.short	0x0018
        /*0054*/ 	.byte	0x00, 0xf5, 0x21, 0x00


	//----- nvinfo : EIATTR_KPARAM_INFO
	.align		4
.L_45:
        /*0058*/ 	.byte	0x04, 0x17
        /*005a*/ 	.short	(.L_47 - .L_46)
.L_46:
        /*005c*/ 	.word	0x00000000
        /*0060*/ 	.short	0x0002
        /*0062*/ 	.short	0x0010
        /*0064*/ 	.byte	0x00, 0xf5, 0x21, 0x00


	//----- nvinfo : EIATTR_KPARAM_INFO
	.align		4
.L_47:
        /*0068*/ 	.byte	0x04, 0x17
        /*006a*/ 	.short	(.L_49 - .L_48)
.L_48:
        /*006c*/ 	.word	0x00000000
        /*0070*/ 	.short	0x0001
        /*0072*/ 	.short	0x0008
        /*0074*/ 	.byte	0x00, 0xf5, 0x21, 0x00


	//----- nvinfo : EIATTR_KPARAM_INFO
	.align		4
.L_49:
        /*0078*/ 	.byte	0x04, 0x17
        /*007a*/ 	.short	(.L_51 - .L_50)
.L_50:
        /*007c*/ 	.word	0x00000000
        /*0080*/ 	.short	0x0000
        /*0082*/ 	.short	0x0000
        /*0084*/ 	.byte	0x00, 0xf5, 0x21, 0x00


	//----- nvinfo : EIATTR_SPARSE_MMA_MASK
	.align		4
.L_51:
        /*0088*/ 	.byte	0x03, 0x50
        /*008a*/ 	.short	0x0000


	//----- nvinfo : EIATTR_MAXREG_COUNT
	.align		4
        /*008c*/ 	.byte	0x03, 0x1b
        /*008e*/ 	.short	0x00ff


	//----- nvinfo : EIATTR_MERCURY_ISA_VERSION
	.align		4
        /*0090*/ 	.byte	0x03, 0x5f
        /*0092*/ 	.short	0x0101


	//----- nvinfo : EIATTR_VRC_CTA_INIT_COUNT
	.align		4
        /*0094*/ 	.byte	0x02, 0x4a
	.zero		1
	.zero		1


	//----- nvinfo : EIATTR_EXIT_INSTR_OFFSETS
	.align		4
        /*0098*/ 	.byte	0x04, 0x1c
        /*009a*/ 	.short	(.L_53 - .L_52)


	//   ....[0]....
.L_52:
        /*009c*/ 	.word	0x00000070


	//   ....[1]....
        /*00a0*/ 	.word	0x00000220


	//----- nvinfo : EIATTR_CBANK_PARAM_SIZE
	.align		4
.L_53:
        /*00a4*/ 	.byte	0x03, 0x19
        /*00a6*/ 	.short	0x0040


	//----- nvinfo : EIATTR_PARAM_CBANK
	.align		4
        /*00a8*/ 	.byte	0x04, 0x0a
        /*00aa*/ 	.short	(.L_55 - .L_54)
	.align		4
.L_54:
        /*00ac*/ 	.word	index@(.nv.constant0._Z11corr_kernelPKdS0_PdS1_S1_idd)
        /*00b0*/ 	.short	0x0380
        /*00b2*/ 	.short	0x0040


	//----- nvinfo : EIATTR_SW_WAR
	.align		4
.L_55:
        /*00b4*/ 	.byte	0x04, 0x36
        /*00b6*/ 	.short	(.L_57 - .L_56)
.L_56:
        /*00b8*/ 	.word	0x00000008
.L_57:


//--------------------- .nv.info._Z19autocorr_lag_kernelPKdPdii --------------------------
	.section	.nv.info._Z19autocorr_lag_kernelPKdPdii,"",@"SHT_CUDA_INFO"
	.sectionflags	@""
	.align	4


	//----- nvinfo : EIATTR_CUDA_API_VERSION
	.align		4
        /*0000*/ 	.byte	0x04, 0x37
        /*0002*/ 	.short	(.L_59 - .L_58)
.L_58:
        /*0004*/ 	.word	0x00000082


	//----- nvinfo : EIATTR_KPARAM_INFO
	.align		4
.L_59:
        /*0008*/ 	.byte	0x04, 0x17
        /*000a*/ 	.short	(.L_61 - .L_60)
.L_60:
        /*000c*/ 	.word	0x00000000
        /*0010*/ 	.short	0x0003
        /*0012*/ 	.short	0x0014
        /*0014*/ 	.byte	0x00, 0xf0, 0x11, 0x00


	//----- nvinfo : EIATTR_KPARAM_INFO
	.align		4
.L_61:
        /*0018*/ 	.byte	0x04, 0x17
        /*001a*/ 	.short	(.L_63 - .L_62)
.L_62:
        /*001c*/ 	.word	0x00000000
        /*0020*/ 	.short	0x0002
        /*0022*/ 	.short	0x0010
        /*0024*/ 	.byte	0x00, 0xf0, 0x11, 0x00


	//----- nvinfo : EIATTR_KPARAM_INFO
	.align		4
.L_63:
        /*0028*/ 	.byte	0x04, 0x17
        /*002a*/ 	.short	(.L_65 - .L_64)
.L_64:
        /*002c*/ 	.word	0x00000000
        /*0030*/ 	.short	0x0001
        /*0032*/ 	.short	0x0008
        /*0034*/ 	.byte	0x00, 0xf5, 0x21, 0x00


	//----- nvinfo : EIATTR_KPARAM_INFO
	.align		4
.L_65:
        /*0038*/ 	.byte	0x04, 0x17
        /*003a*/ 	.short	(.L_67 - .L_66)
.L_66:
        /*003c*/ 	.word	0x00000000
        /*0040*/ 	.short	0x0000
        /*0042*/ 	.short	0x0000
        /*0044*/ 	.byte	0x00, 0xf5, 0x21, 0x00


	//----- nvinfo : EIATTR_SPARSE_MMA_MASK
	.align		4
.L_67:
        /*0048*/ 	.byte	0x03, 0x50
        /*004a*/ 	.short	0x0000


	//----- nvinfo : EIATTR_MAXREG_COUNT
	.align		4
        /*004c*/ 	.byte	0x03, 0x1b
        /*004e*/ 	.short	0x00ff


	//----- nvinfo : EIATTR_MERCURY_ISA_VERSION
	.align		4
        /*0050*/ 	.byte	0x03, 0x5f
        /*0052*/ 	.short	0x0101


	//----- nvinfo : EIATTR_VRC_CTA_INIT_COUNT
	.align		4
        /*0054*/ 	.byte	0x02, 0x4a
	.zero		1
	.zero		1


	//----- nvinfo : EIATTR_EXIT_INSTR_OFFSETS
	.align		4
        /*0058*/ 	.byte	0x04, 0x1c
        /*005a*/ 	.short	(.L_69 - .L_68)


	//   ....[0]....
.L_68:
        /*005c*/ 	.word	0x00000080


	//   ....[1]....
        /*0060*/ 	.word	0x00000260


	//----- nvinfo : EIATTR_CRS_STACK_SIZE
	.align		4
.L_69:
        /*0064*/ 	.byte	0x04, 0x1e
        /*0066*/ 	.short	(.L_71 - .L_70)
.L_70:
        /*0068*/ 	.word	0x00000000


	//----- nvinfo : EIATTR_CBANK_PARAM_SIZE
	.align		4
.L_71:
        /*006c*/ 	.byte	0x03, 0x19
        /*006e*/ 	.short	0x0018


	//----- nvinfo : EIATTR_PARAM_CBANK
	.align		4
        /*0070*/ 	.byte	0x04, 0x0a
        /*0072*/ 	.short	(.L_73 - .L_72)
	.align		4
.L_72:
        /*0074*/ 	.word	index@(.nv.constant0._Z19autocorr_lag_kernelPKdPdii)
        /*0078*/ 	.short	0x0380
        /*007a*/ 	.short	0x0018


	//----- nvinfo : EIATTR_SW_WAR
	.align		4
.L_73:
        /*007c*/ 	.byte	0x04, 0x36
        /*007e*/ 	.short	(.L_75 - .L_74)
.L_74:
        /*0080*/ 	.word	0x00000008
.L_75:


//--------------------- .nv.callgraph             --------------------------
	.section	.nv.callgraph,"",@"SHT_CUDA_CALLGRAPH"
	.align	4
	.sectionentsize	8
	.align		4
        /*0000*/ 	.word	0x00000000
	.align		4
        /*0004*/ 	.word	0xffffffff
	.align		4
        /*0008*/ 	.word	0x00000000
	.align		4
        /*000c*/ 	.word	0xfffffffe
	.align		4
        /*0010*/ 	.word	0x00000000
	.align		4
        /*0014*/ 	.word	0xfffffffd
	.align		4
        /*0018*/ 	.word	0x00000000
	.align		4
        /*001c*/ 	.word	0xfffffffc


//--------------------- .text._Z11mean_kernelPKdPdi --------------------------
	.section	.text._Z11mean_kernelPKdPdi,"ax",@progbits
	.align	128
        .global         _Z11mean_kernelPKdPdi
        .type           _Z11mean_kernelPKdPdi,@function
        .size           _Z11mean_kernelPKdPdi,(.L_x_11 - _Z11mean_kernelPKdPdi)
        .other          _Z11mean_kernelPKdPdi,@"STO_CUDA_ENTRY STV_DEFAULT"
_Z11mean_kernelPKdPdi:
.text._Z11mean_kernelPKdPdi:
[----:B------:R-:W-:Y:S01]  /*0000*/  LDC R1, c[0x0][0x37c] ;  /* 0x0000df00ff017b82 */ /* 0x000fe20000000800 */
[----:B------:R-:W0:Y:S07]  /*0010*/  S2R R0, SR_TID.X ;  /* 0x0000000000007919 */ /* 0x000e2e0000002100 */
[----:B------:R-:W0:Y:S01]  /*0020*/  S2UR UR4, SR_CTAID.X ;  /* 0x00000000000479c3 */ /* 0x000e220000002500 */
[----:B------:R-:W1:Y:S07]  /*0030*/  LDCU UR5, c[0x0][0x390] ;  /* 0x00007200ff0577ac */ /* 0x000e6e0008000800 */
[----:B------:R-:W0:Y:S02]  /*0040*/  LDC R7, c[0x0][0x360] ;  /* 0x0000d800ff077b82 */ /* 0x000e240000000800 */
[----:B0-----:R-:W-:-:S05]  /*0050*/  IMAD R7, R7, UR4, R0 ;  /* 0x0000000407077c24 */ /* 0x001fca000f8e0200 */
[----:B-1----:R-:W-:-:S13]  /*0060*/  ISETP.GE.AND P0, PT, R7, UR5, PT ;  /* 0x0000000507007c0c */ /* 0x002fda000bf06270 */
[----:B------:R-:W-:Y:S05]  /*0070*/  @P0 EXIT ;  /* 0x000000000000094d */ /* 0x000fea0003800000 */
[----:B------:R-:W0:Y:S01]  /*0080*/  LDC.64 R2, c[0x0][0x380] ;  /* 0x0000e000ff027b82 */ /* 0x000e220000000a00 */
[----:B------:R-:W1:Y:S07]  /*0090*/  LDCU.64 UR4, c[0x0][0x358] ;  /* 0x00006b00ff0477ac */ /* 0x000e6e0008000a00 */
[----:B------:R-:W2:Y:S01]  /*00a0*/  LDC.64 R4, c[0x0][0x388] ;  /* 0x0000e200ff047b82 */ /* 0x000ea20000000a00 */
[----:B0-----:R-:W-:-:S06]  /*00b0*/  IMAD.WIDE R2, R7, 0x8, R2 ;  /* 0x0000000807027825 */ /* 0x001fcc00078e0202 */
[----:B-1----:R-:W3:Y:S04]  /*00c0*/  LDG.E.64 R2, desc[UR4][R2.64] ;  /* 0x0000000402027981 */ /* 0x002ee8000c1e1b00 */
[----:B--2---:R-:W3:Y:S02]  /*00d0*/  LDG.E.64 R6, desc[UR4][R4.64] ;  /* 0x0000000404067981 */ /* 0x004ee4000c1e1b00 */
[----:B---3--:R-:W-:-:S07]  /*00e0*/  DADD R6, R2, R6 ;  /* 0x0000000002067229 */ /* 0x008fce0000000006 */
[----:B------:R-:W-:Y:S01]  /*00f0*/  STG.E.64 desc[UR4][R4.64], R6 ;  /* 0x0000000604007986 */ /* 0x000fe2000c101b04 */
[----:B------:R-:W-:Y:S05]  /*0100*/  EXIT ;  /* 0x000000000000794d */ /* 0x000fea0003800000 */
.L_x_0:
[----:B------:R-:W-:-:S00]  /*0110*/  BRA `(.L_x_0) ;  /* 0xfffffffc00fc7947 */ /* 0x000fc0000383ffff */
[----:B------:R-:W-:-:S00]  /*0120*/  NOP ;  /* 0x0000000000007918 */ /* 0x000fc00000000000 */
        /* <DEDUP_REMOVED lines=13> */
.L_x_11:


//--------------------- .text._Z11corr_kernelPKdS0_PdS1_S1_idd --------------------------
	.section	.text._Z11corr_kernelPKdS0_PdS1_S1_idd,"ax",@progbits
	.align	128
        .global         _Z11corr_kernelPKdS0_PdS1_S1_idd
        .type           _Z11corr_kernelPKdS0_PdS1_S1_idd,@function
        .size           _Z11corr_kernelPKdS0_PdS1_S1_idd,(.L_x_12 - _Z11corr_kernelPKdS0_PdS1_S1_idd)
        .other          _Z11corr_kernelPKdS0_PdS1_S1_idd,@"STO_CUDA_ENTRY STV_DEFAULT"
_Z11corr_kernelPKdS0_PdS1_S1_idd:
.text._Z11corr_kernelPKdS0_PdS1_S1_idd:
        /* <DEDUP_REMOVED lines=9> */
[----:B------:R-:W1:Y:S01]  /*0090*/  LDCU.64 UR4, c[0x0][0x358] ;  /* 0x00006b00ff0477ac */ /* 0x000e620008000a00 */
[----:B------:R-:W2:Y:S06]  /*00a0*/  LDCU.128 UR8, c[0x0][0x3b0] ;  /* 0x00007600ff0877ac */ /* 0x000eac0008000c00 */
[----:B------:R-:W3:Y:S08]  /*00b0*/  LDC.64 R2, c[0x0][0x388] ;  /* 0x0000e200ff027b82 */ /* 0x000ef00000000a00 */
[----:B------:R-:W4:Y:S01]  /*00c0*/  LDC.64 R10, c[0x0][0x390] ;  /* 0x0000e400ff0a7b82 */ /* 0x000f220000000a00 */
[----:B0-----:R-:W-:-:S07]  /*00d0*/  IMAD.WIDE R4, R0, 0x8, R4 ;  /* 0x0000000800047825 */ /* 0x001fce00078e0204 */
[----:B------:R-:W0:Y:S01]  /*00e0*/  LDC.64 R12, c[0x0][0x398] ;  /* 0x0000e600ff0c7b82 */ /* 0x000e220000000a00 */
[----:B-1----:R-:W2:Y:S01]  /*00f0*/  LDG.E.64 R6, desc[UR4][R4.64] ;  /* 0x0000000404067981 */ /* 0x002ea2000c1e1b00 */
[----:B---3--:R-:W-:-:S06]  /*0100*/  IMAD.WIDE R2, R0, 0x8, R2 ;  /* 0x0000000800027825 */ /* 0x008fcc00078e0202 */
[----:B------:R-:W1:Y:S01]  /*0110*/  LDC.64 R16, c[0x0][0x3a0] ;  /* 0x0000e800ff107b82 */ /* 0x000e620000000a00 */
[----:B------:R-:W3:Y:S01]  /*0120*/  LDG.E.64 R8, desc[UR4][R2.64] ;  /* 0x0000000402087981 */ /* 0x000ee2000c1e1b00 */
[----:B--2---:R-:W-:Y:S02]  /*0130*/  DADD R6, R6, -UR8 ;  /* 0x8000000806067e29 */ /* 0x004fe40008000000 */
[----:B---3--:R-:W-:-:S08]  /*0140*/  DADD R8, R8, -UR10 ;  /* 0x8000000a08087e29 */ /* 0x008fd00008000000 */
[----:B------:R-:W-:Y:S01]  /*0150*/  DMUL R6, R6, R8 ;  /* 0x0000000806067228 */ /* 0x000fe20000000000 */
[----:B----4-:R-:W-:-:S06]  /*0160*/  IMAD.WIDE R8, R0, 0x8, R10 ;  /* 0x0000000800087825 */ /* 0x010fcc00078e020a */
[----:B------:R1:W-:Y:S04]  /*0170*/  STG.E.64 desc[UR4][R8.64], R6 ;  /* 0x0000000608007986 */ /* 0x0003e8000c101b04 */
[----:B------:R-:W2:Y:S01]  /*0180*/  LDG.E.64 R10, desc[UR4][R4.64] ;  /* 0x00000004040a7981 */ /* 0x000ea2000c1e1b00 */
[----:B0-----:R-:W-:Y:S01]  /*0190*/  IMAD.WIDE R12, R0, 0x8, R12 ;  /* 0x00000008000c7825 */ /* 0x001fe200078e020c */
[----:B--2---:R-:W-:-:S08]  /*01a0*/  DADD R10, R10, -UR8 ;  /* 0x800000080a0a7e29 */ /* 0x004fd00008000000 */
[----:B------:R-:W-:-:S07]  /*01b0*/  DMUL R10, R10, R10 ;  /* 0x0000000a0a0a7228 */ /* 0x000fce0000000000 */
[----:B------:R-:W-:Y:S04]  /*01c0*/  STG.E.64 desc[UR4][R12.64], R10 ;  /* 0x0000000a0c007986 */ /* 0x000fe8000c101b04 */
[----:B------:R-:W2:Y:S01]  /*01d0*/  LDG.E.64 R2, desc[UR4][R2.64] ;  /* 0x0000000402027981 */ /* 0x000ea2000c1e1b00 */
[----:B-1----:R-:W-:Y:S01]  /*01e0*/  IMAD.WIDE R6, R0, 0x8, R16 ;  /* 0x0000000800067825 */ /* 0x002fe200078e0210 */
[----:B--2---:R-:W-:-:S08]  /*01f0*/  DADD R14, R2, -UR10 ;  /* 0x8000000a020e7e29 */ /* 0x004fd00008000000 */
[----:B------:R-:W-:-:S07]  /*0200*/  DMUL R14, R14, R14 ;  /* 0x0000000e0e0e7228 */ /* 0x000fce0000000000 */
[----:B------:R-:W-:Y:S01]  /*0210*/  STG.E.64 desc[UR4][R6.64], R14 ;  /* 0x0000000e06007986 */ /* 0x000fe2000c101b04 */
[----:B------:R-:W-:Y:S05]  /*0220*/  EXIT ;  /* 0x000000000000794d */ /* 0x000fea0003800000 */
.L_x_1:
        /* <DEDUP_REMOVED lines=13> */
.L_x_12:


//--------------------- .text._Z19autocorr_lag_kernelPKdPdii --------------------------
	.section	.text._Z19autocorr_lag_kernelPKdPdii,"ax",@progbits
	.align	128
        .global         _Z19autocorr_lag_kernelPKdPdii
        .type           _Z19autocorr_lag_kernelPKdPdii,@function
        .size           _Z19autocorr_lag_kernelPKdPdii,(.L_x_10 - _Z19autocorr_lag_kernelPKdPdii)
        .other          _Z19autocorr_lag_kernelPKdPdii,@"STO_CUDA_ENTRY STV_DEFAULT"
_Z19autocorr_lag_kernelPKdPdii:
.text._Z19autocorr_lag_kernelPKdPdii:
[----:B------:R-:W-:Y:S01]  /*0000*/  LDC R1, c[0x0][0x37c] ;  /* 0x0000df00ff017b82 */ /* 0x000fe20000000800 */
[----:B------:R-:W0:Y:S07]  /*0010*/  S2R R3, SR_TID.X ;  /* 0x0000000000037919 */ /* 0x000e2e0000002100 */
[----:B------:R-:W0:Y:S08]  /*0020*/  S2UR UR4, SR_CTAID.X ;  /* 0x00000000000479c3 */ /* 0x000e300000002500 */
[----:B------:R-:W0:Y:S08]  /*0030*/  LDC R0, c[0x0][0x360] ;  /* 0x0000d800ff007b82 */ /* 0x000e300000000800 */
[----:B------:R-:W1:Y:S01]  /*0040*/  LDC.64 R4, c[0x0][0x390] ;  /* 0x0000e400ff047b82 */ /* 0x000e620000000a00 */
[----:B0-----:R-:W-:-:S02]  /*0050*/  IMAD R0, R0, UR4, R3 ;  /* 0x0000000400007c24 */ /* 0x001fc4000f8e0203 */
[----:B-1----:R-:W-:-:S05]  /*0060*/  IMAD.IADD R3, R4, 0x1, -R5 ;  /* 0x0000000104037824 */ /* 0x002fca00078e0a05 */
[----:B------:R-:W-:-:S13]  /*0070*/  ISETP.GE.AND P0, PT, R0, R3, PT ;  /* 0x000000030000720c */ /* 0x000fda0003f06270 */
[----:B------:R-:W-:Y:S05]  /*0080*/  @P0 EXIT ;  /* 0x000000000000094d */ /* 0x000fea0003800000 */
[----:B------:R-:W0:Y:S01]  /*0090*/  LDC.64 R2, c[0x0][0x380] ;  /* 0x0000e000ff027b82 */ /* 0x000e220000000a00 */
[----:B------:R-:W1:Y:S01]  /*00a0*/  LDCU.64 UR4, c[0x0][0x358] ;  /* 0x00006b00ff0477ac */ /* 0x000e620008000a00 */
[----:B0-----:R-:W-:-:S05]  /*00b0*/  IMAD.WIDE R2, R0, 0x8, R2 ;  /* 0x0000000800027825 */ /* 0x001fca00078e0202 */
[----:B-1----:R-:W2:Y:S01]  /*00c0*/  LDG.E.64 R6, desc[UR4][R2.64] ;  /* 0x0000000402067981 */ /* 0x002ea2000c1e1b00 */
[----:B------:R-:W-:-:S06]  /*00d0*/  IMAD.WIDE R8, R5, 0x8, R2 ;  /* 0x0000000805087825 */ /* 0x000fcc00078e0202 */
[----:B------:R-:W2:Y:S01]  /*00e0*/  LDG.E.64 R8, desc[UR4][R8.64] ;  /* 0x0000000408087981 */ /* 0x000ea2000c1e1b00 */
[----:B------:R-:W0:Y:S01]  /*00f0*/  I2F.F64 R4, R4 ;  /* 0x0000000400047312 */ /* 0x000e220000201c00 */
[----:B------:R-:W-:-:S07]  /*0100*/  IMAD.MOV.U32 R10, RZ, RZ, 0x1 ;  /* 0x00000001ff0a7424 */ /* 0x000fce00078e00ff */
[----:B0-----:R-:W0:Y:S02]  /*0110*/  MUFU.RCP64H R11, R5 ;  /* 0x00000005000b7308 */ /* 0x001e240000001800 */
[----:B0-----:R-:W-:-:S08]  /*0120*/  DFMA R12, -R4, R10, 1 ;  /* 0x3ff00000040c742b */ /* 0x001fd0000000010a */
[----:B------:R-:W-:-:S08]  /*0130*/  DFMA R12, R12, R12, R12 ;  /* 0x0000000c0c0c722b */ /* 0x000fd0000000000c */
[----:B------:R-:W-:-:S08]  /*0140*/  DFMA R12, R10, R12, R10 ;  /* 0x0000000c0a0c722b */ /* 0x000fd0000000000a */
[----:B------:R-:W-:-:S08]  /*0150*/  DFMA R10, -R4, R12, 1 ;  /* 0x3ff00000040a742b */ /* 0x000fd0000000010c */
[----:B------:R-:W-:Y:S01]  /*0160*/  DFMA R10, R12, R10, R12 ;  /* 0x0000000a0c0a722b */ /* 0x000fe2000000000c */
[----:B------:R-:W-:Y:S01]  /*0170*/  BSSY.RECONVERGENT B0, `(.L_x_2) ;  /* 0x000000b000007945 */ /* 0x000fe20003800200 */
[----:B--2---:R-:W-:-:S08]  /*0180*/  DADD R6, R6, -R8 ;  /* 0x0000000006067229 */ /* 0x004fd00000000808 */
[----:B------:R-:W-:-:S08]  /*0190*/  DMUL R2, R6, R10 ;  /* 0x0000000a06027228 */ /* 0x000fd00000000000 */
[----:B------:R-:W-:-:S08]  /*01a0*/  DFMA R8, -R4, R2, R6 ;  /* 0x000000020408722b */ /* 0x000fd00000000106 */
[----:B------:R-:W-:Y:S01]  /*01b0*/  DFMA R2, R10, R8, R2 ;  /* 0x000000080a02722b */ /* 0x000fe20000000002 */
[----:B------:R-:W-:-:S09]  /*01c0*/  FSETP.GEU.AND P1, PT, |R7|, 6.5827683646048100446e-37, PT ;  /* 0x036000000700780b */ /* 0x000fd20003f2e200 */
[----:B------:R-:W-:-:S05]  /*01d0*/  FFMA R8, RZ, R5, R3 ;  /* 0x00000005ff087223 */ /* 0x000fca0000000003 */
[----:B------:R-:W-:-:S13]  /*01e0*/  FSETP.GT.AND P0, PT, |R8|, 1.469367938527859385e-39, PT ;  /* 0x001000000800780b */ /* 0x000fda0003f04200 */
[----:B------:R-:W-:Y:S05]  /*01f0*/  @P0 BRA P1, `(.L_x_3) ;  /* 0x0000000000080947 */ /* 0x000fea0000800000 */
[----:B------:R-:W-:-:S07]  /*0200*/  MOV R10, 0x220 ;  /* 0x00000220000a7802 */ /* 0x000fce0000000f00 */
[----:B------:R-:W-:Y:S05]  /*0210*/  CALL.REL.NOINC `($__internal_0_$__cuda_sm20_div_rn_f64_full) ;  /* 0x0000000000147944 */ /* 0x000fea0003c00000 */
.L_x_3:
[----:B------:R-:W-:Y:S05]  /*0220*/  BSYNC.RECONVERGENT B0 ;  /* 0x0000000000007941 */ /* 0x000fea0003800200 */
.L_x_2:
[----:B------:R-:W0:Y:S02]  /*0230*/  LDC.64 R4, c[0x0][0x388] ;  /* 0x0000e200ff047b82 */ /* 0x000e240000000a00 */
[----:B0-----:R-:W-:-:S05]  /*0240*/  IMAD.WIDE R4, R0, 0x8, R4 ;  /* 0x0000000800047825 */ /* 0x001fca00078e0204 */
[----:B------:R-:W-:Y:S01]  /*0250*/  STG.E.64 desc[UR4][R4.64], R2 ;  /* 0x0000000204007986 */ /* 0x000fe2000c101b04 */
[----:B------:R-:W-:Y:S05]  /*0260*/  EXIT ;  /* 0x000000000000794d */ /* 0x000fea0003800000 */
        .weak           $__internal_0_$__cuda_sm20_div_rn_f64_full
        .type           $__internal_0_$__cuda_sm20_div_rn_f64_full,@function
        .size           $__internal_0_$__cuda_sm20_div_rn_f64_full,(.L_x_10 - $__internal_0_$__cuda_sm20_div_rn_f64_full)
$__internal_0_$__cuda_sm20_div_rn_f64_full:
[C---:B------:R-:W-:Y:S01]  /*0270*/  FSETP.GEU.AND P0, PT, |R5|.reuse, 1.469367938527859385e-39, PT ;  /* 0x001000000500780b */ /* 0x040fe20003f0e200 */
[----:B------:R-:W-:Y:S01]  /*0280*/  IMAD.MOV.U32 R16, RZ, RZ, 0x1 ;  /* 0x00000001ff107424 */ /* 0x000fe200078e00ff */
[----:B------:R-:W-:Y:S01]  /*0290*/  LOP3.LUT R2, R5, 0x800fffff, RZ, 0xc0, !PT ;  /* 0x800fffff05027812 */ /* 0x000fe200078ec0ff */
[----:B------:R-:W-:Y:S01]  /*02a0*/  BSSY.RECONVERGENT B1, `(.L_x_4) ;  /* 0x0000055000017945 */ /* 0x000fe20003800200 */
[C---:B------:R-:W-:Y:S02]  /*02b0*/  FSETP.GEU.AND P2, PT, |R7|.reuse, 1.469367938527859385e-39, PT ;  /* 0x001000000700780b */ /* 0x040fe40003f4e200 */
[----:B------:R-:W-:Y:S01]  /*02c0*/  LOP3.LUT R3, R2, 0x3ff00000, RZ, 0xfc, !PT ;  /* 0x3ff0000002037812 */ /* 0x000fe200078efcff */
[----:B------:R-:W-:Y:S01]  /*02d0*/  IMAD.MOV.U32 R2, RZ, RZ, R4 ;  /* 0x000000ffff027224 */ /* 0x000fe200078e0004 */
[----:B------:R-:W-:Y:S02]  /*02e0*/  LOP3.LUT R11, R7, 0x7ff00000, RZ, 0xc0, !PT ;  /* 0x7ff00000070b7812 */ /* 0x000fe400078ec0ff */
[----:B------:R-:W-:-:S03]  /*02f0*/  LOP3.LUT R14, R5, 0x7ff00000, RZ, 0xc0, !PT ;  /* 0x7ff00000050e7812 */ /* 0x000fc600078ec0ff */
[----:B------:R-:W-:Y:S01]  /*0300*/  @!P0 DMUL R2, R4, 8.98846567431157953865e+307 ;  /* 0x7fe0000004028828 */ /* 0x000fe20000000000 */
[----:B------:R-:W-:-:S03]  /*0310*/  ISETP.GE.U32.AND P1, PT, R11, R14, PT ;  /* 0x0000000e0b00720c */ /* 0x000fc60003f26070 */
[----:B------:R-:W-:Y:S01]  /*0320*/  @!P2 LOP3.LUT R12, R5, 0x7ff00000, RZ, 0xc0, !PT ;  /* 0x7ff00000050ca812 */ /* 0x000fe200078ec0ff */
[----:B------:R-:W-:Y:S01]  /*0330*/  @!P2 IMAD.MOV.U32 R18, RZ, RZ, RZ ;  /* 0x000000ffff12a224 */ /* 0x000fe200078e00ff */
[----:B------:R-:W0:Y:S02]  /*0340*/  MUFU.RCP64H R17, R3 ;  /* 0x0000000300117308 */ /* 0x000e240000001800 */
[----:B------:R-:W-:Y:S01]  /*0350*/  @!P2 ISETP.GE.U32.AND P3, PT, R11, R12, PT ;  /* 0x0000000c0b00a20c */ /* 0x000fe20003f66070 */
[----:B------:R-:W-:-:S05]  /*0360*/  IMAD.MOV.U32 R12, RZ, RZ, 0x1ca00000 ;  /* 0x1ca00000ff0c7424 */ /* 0x000fca00078e00ff */
[----:B------:R-:W-:-:S04]  /*0370*/  @!P2 SEL R13, R12, 0x63400000, !P3 ;  /* 0x634000000c0da807 */ /* 0x000fc80005800000 */
[----:B------:R-:W-:-:S04]  /*0380*/  @!P2 LOP3.LUT R13, R13, 0x80000000, R7, 0xf8, !PT ;  /* 0x800000000d0da812 */ /* 0x000fc800078ef807 */
[----:B------:R-:W-:Y:S01]  /*0390*/  @!P2 LOP3.LUT R19, R13, 0x100000, RZ, 0xfc, !PT ;  /* 0x001000000d13a812 */ /* 0x000fe200078efcff */
[----:B0-----:R-:W-:-:S08]  /*03a0*/  DFMA R8, R16, -R2, 1 ;  /* 0x3ff000001008742b */ /* 0x001fd00000000802 */
[----:B------:R-:W-:-:S08]  /*03b0*/  DFMA R8, R8, R8, R8 ;  /* 0x000000080808722b */ /* 0x000fd00000000008 */
[----:B------:R-:W-:Y:S01]  /*03c0*/  DFMA R16, R16, R8, R16 ;  /* 0x000000081010722b */ /* 0x000fe20000000010 */
[----:B------:R-:W-:Y:S01]  /*03d0*/  SEL R9, R12, 0x63400000, !P1 ;  /* 0x634000000c097807 */ /* 0x000fe20004800000 */
[----:B------:R-:W-:-:S03]  /*03e0*/  IMAD.MOV.U32 R8, RZ, RZ, R6 ;  /* 0x000000ffff087224 */ /* 0x000fc600078e0006 */
[----:B------:R-:W-:-:S03]  /*03f0*/  LOP3.LUT R9, R9, 0x800fffff, R7, 0xf8, !PT ;  /* 0x800fffff09097812 */ /* 0x000fc600078ef807 */
[----:B------:R-:W-:-:S03]  /*0400*/  DFMA R20, R16, -R2, 1 ;  /* 0x3ff000001014742b */ /* 0x000fc60000000802 */
[----:B------:R-:W-:-:S05]  /*0410*/  @!P2 DFMA R8, R8, 2, -R18 ;  /* 0x400000000808a82b */ /* 0x000fca0000000812 */
[----:B------:R-:W-:Y:S01]  /*0420*/  DFMA R16, R16, R20, R16 ;  /* 0x000000141010722b */ /* 0x000fe20000000010 */
[----:B------:R-:W-:Y:S02]  /*0430*/  IMAD.MOV.U32 R21, RZ, RZ, R11 ;  /* 0x000000ffff157224 */ /* 0x000fe400078e000b */
[----:B------:R-:W-:Y:S01]  /*0440*/  IMAD.MOV.U32 R20, RZ, RZ, R14 ;  /* 0x000000ffff147224 */ /* 0x000fe200078e000e */
[----:B------:R-:W-:Y:S02]  /*0450*/  @!P0 LOP3.LUT R20, R3, 0x7ff00000, RZ, 0xc0, !PT ;  /* 0x7ff0000003148812 */ /* 0x000fe400078ec0ff */
[----:B------:R-:W-:Y:S02]  /*0460*/  @!P2 LOP3.LUT R21, R9, 0x7ff00000, RZ, 0xc0, !PT ;  /* 0x7ff000000915a812 */ /* 0x000fe400078ec0ff */
[----:B------:R-:W-:Y:S01]  /*0470*/  DMUL R18, R16, R8 ;  /* 0x0000000810127228 */ /* 0x000fe20000000000 */
[----:B------:R-:W-:Y:S02]  /*0480*/  VIADD R22, R20, 0xffffffff ;  /* 0xffffffff14167836 */ /* 0x000fe40000000000 */
[----:B------:R-:W-:-:S05]  /*0490*/  VIADD R13, R21, 0xffffffff ;  /* 0xffffffff150d7836 */ /* 0x000fca0000000000 */
[----:B------:R-:W-:Y:S01]  /*04a0*/  DFMA R14, R18, -R2, R8 ;  /* 0x80000002120e722b */ /* 0x000fe20000000008 */
[----:B------:R-:W-:-:S04]  /*04b0*/  ISETP.GT.U32.AND P0, PT, R13, 0x7feffffe, PT ;  /* 0x7feffffe0d00780c */ /* 0x000fc80003f04070 */
[----:B------:R-:W-:-:S03]  /*04c0*/  ISETP.GT.U32.OR P0, PT, R22, 0x7feffffe, P0 ;  /* 0x7feffffe1600780c */ /* 0x000fc60000704470 */
[----:B------:R-:W-:-:S10]  /*04d0*/  DFMA R14, R16, R14, R18 ;  /* 0x0000000e100e722b */ /* 0x000fd40000000012 */
[----:B------:R-:W-:Y:S05]  /*04e0*/  @P0 BRA `(.L_x_5) ;  /* 0x00000000006c0947 */ /* 0x000fea0003800000 */
[----:B------:R-:W-:-:S04]  /*04f0*/  LOP3.LUT R16, R5, 0x7ff00000, RZ, 0xc0, !PT ;  /* 0x7ff0000005107812 */ /* 0x000fc800078ec0ff */
[CC--:B------:R-:W-:Y:S02]  /*0500*/  VIADDMNMX R6, R11.reuse, -R16.reuse, 0xb9600000, !PT ;  /* 0xb96000000b067446 */ /* 0x0c0fe40007800910 */
[----:B------:R-:W-:Y:S02]  /*0510*/  ISETP.GE.U32.AND P0, PT, R11, R16, PT ;  /* 0x000000100b00720c */ /* 0x000fe40003f06070 */
[----:B------:R-:W-:Y:S02]  /*0520*/  VIMNMX R6, PT, PT, R6, 0x46a00000, PT ;  /* 0x46a0000006067848 */ /* 0x000fe40003fe0100 */
[----:B------:R-:W-:-:S05]  /*0530*/  SEL R11, R12, 0x63400000, !P0 ;  /* 0x634000000c0b7807 */ /* 0x000fca0004000000 */
[----:B------:R-:W-:Y:S02]  /*0540*/  IMAD.IADD R11, R6, 0x1, -R11 ;  /* 0x00000001060b7824 */ /* 0x000fe400078e0a0b */
[----:B------:R-:W-:Y:S02]  /*0550*/  IMAD.MOV.U32 R6, RZ, RZ, RZ ;  /* 0x000000ffff067224 */ /* 0x000fe400078e00ff */
[----:B------:R-:W-:-:S06]  /*0560*/  VIADD R7, R11, 0x7fe00000 ;  /* 0x7fe000000b077836 */ /* 0x000fcc0000000000 */
[----:B------:R-:W-:-:S10]  /*0570*/  DMUL R12, R14, R6 ;  /* 0x000000060e0c7228 */ /* 0x000fd40000000000 */
[----:B------:R-:W-:-:S13]  /*0580*/  FSETP.GTU.AND P0, PT, |R13|, 1.469367938527859385e-39, PT ;  /* 0x001000000d00780b */ /* 0x000fda0003f0c200 */
[----:B------:R-:W-:Y:S05]  /*0590*/  @P0 BRA `(.L_x_6) ;  /* 0x0000000000940947 */ /* 0x000fea0003800000 */
[----:B------:R-:W-:Y:S01]  /*05a0*/  DFMA R2, R14, -R2, R8 ;  /* 0x800000020e02722b */ /* 0x000fe20000000008 */
[----:B------:R-:W-:-:S09]  /*05b0*/  IMAD.MOV.U32 R6, RZ, RZ, RZ ;  /* 0x000000ffff067224 */ /* 0x000fd200078e00ff */
[C---:B------:R-:W-:Y:S02]  /*05c0*/  FSETP.NEU.AND P0, PT, R3.reuse, RZ, PT ;  /* 0x000000ff0300720b */ /* 0x040fe40003f0d000 */
[----:B------:R-:W-:-:S04]  /*05d0*/  LOP3.LUT R5, R3, 0x80000000, R5, 0x48, !PT ;  /* 0x8000000003057812 */ /* 0x000fc800078e4805 */
[----:B------:R-:W-:-:S07]  /*05e0*/  LOP3.LUT R7, R5, R7, RZ, 0xfc, !PT ;  /* 0x0000000705077212 */ /* 0x000fce00078efcff */
[----:B------:R-:W-:Y:S05]  /*05f0*/  @!P0 BRA `(.L_x_6) ;  /* 0x00000000007c8947 */ /* 0x000fea0003800000 */
[----:B------:R-:W-:Y:S01]  /*0600*/  IMAD.MOV R3, RZ, RZ, -R11 ;  /* 0x000000ffff037224 */ /* 0x000fe200078e0a0b */
[----:B------:R-:W-:Y:S01]  /*0610*/  DMUL.RP R6, R14, R6 ;  /* 0x000000060e067228 */ /* 0x000fe20000008000 */
[----:B------:R-:W-:Y:S01]  /*0620*/  IMAD.MOV.U32 R2, RZ, RZ, RZ ;  /* 0x000000ffff027224 */ /* 0x000fe200078e00ff */
[----:B------:R-:W-:-:S05]  /*0630*/  IADD3 R11, PT, PT, -R11, -0x43300000, RZ ;  /* 0xbcd000000b0b7810 */ /* 0x000fca0007ffe1ff */
[----:B------:R-:W-:-:S03]  /*0640*/  DFMA R2, R12, -R2, R14 ;  /* 0x800000020c02722b */ /* 0x000fc6000000000e */
[----:B------:R-:W-:-:S07]  /*0650*/  LOP3.LUT R5, R7, R5, RZ, 0x3c, !PT ;  /* 0x0000000507057212 */ /* 0x000fce00078e3cff */
[----:B------:R-:W-:-:S04]  /*0660*/  FSETP.NEU.AND P0, PT, |R3|, R11, PT ;  /* 0x0000000b0300720b */ /* 0x000fc80003f0d200 */
[----:B------:R-:W-:Y:S02]  /*0670*/  FSEL R12, R6, R12, !P0 ;  /* 0x0000000c060c7208 */ /* 0x000fe40004000000 */
[----:B------:R-:W-:Y:S01]  /*0680*/  FSEL R13, R5, R13, !P0 ;  /* 0x0000000d050d7208 */ /* 0x000fe20004000000 */
[----:B------:R-:W-:Y:S06]  /*0690*/  BRA `(.L_x_6) ;  /* 0x0000000000547947 */ /* 0x000fec0003800000 */
.L_x_5:
[----:B------:R-:W-:-:S14]  /*06a0*/  DSETP.NAN.AND P0, PT, R6, R6, PT ;  /* 0x000000060600722a */ /* 0x000fdc0003f08000 */
[----:B------:R-:W-:Y:S05]  /*06b0*/  @P0 BRA `(.L_x_7) ;  /* 0x0000000000440947 */ /* 0x000fea0003800000 */
[----:B------:R-:W-:-:S14]  /*06c0*/  DSETP.NAN.AND P0, PT, R4, R4, PT ;  /* 0x000000040400722a */ /* 0x000fdc0003f08000 */
[----:B------:R-:W-:Y:S05]  /*06d0*/  @P0 BRA `(.L_x_8) ;  /* 0x0000000000300947 */ /* 0x000fea0003800000 */
[----:B------:R-:W-:Y:S01]  /*06e0*/  ISETP.NE.AND P0, PT, R21, R20, PT ;  /* 0x000000141500720c */ /* 0x000fe20003f05270 */
[----:B------:R-:W-:Y:S02]  /*06f0*/  IMAD.MOV.U32 R12, RZ, RZ, 0x0 ;  /* 0x00000000ff0c7424 */ /* 0x000fe400078e00ff */
[----:B------:R-:W-:-:S10]  /*0700*/  IMAD.MOV.U32 R13, RZ, RZ, -0x80000 ;  /* 0xfff80000ff0d7424 */ /* 0x000fd400078e00ff */
[----:B------:R-:W-:Y:S05]  /*0710*/  @!P0 BRA `(.L_x_6) ;  /* 0x0000000000348947 */ /* 0x000fea0003800000 */
[----:B------:R-:W-:Y:S02]  /*0720*/  ISETP.NE.AND P0, PT, R21, 0x7ff00000, PT ;  /* 0x7ff000001500780c */ /* 0x000fe40003f05270 */
[----:B------:R-:W-:Y:S02]  /*0730*/  LOP3.LUT R13, R7, 0x80000000, R5, 0x48, !PT ;  /* 0x80000000070d7812 */ /* 0x000fe400078e4805 */
[----:B------:R-:W-:-:S13]  /*0740*/  ISETP.EQ.OR P0, PT, R20, RZ, !P0 ;  /* 0x000000ff1400720c */ /* 0x000fda0004702670 */
[----:B------:R-:W-:Y:S01]  /*0750*/  @P0 LOP3.LUT R2, R13, 0x7ff00000, RZ, 0xfc, !PT ;  /* 0x7ff000000d020812 */ /* 0x000fe200078efcff */
[----:B------:R-:W-:Y:S02]  /*0760*/  @!P0 IMAD.MOV.U32 R12, RZ, RZ, RZ ;  /* 0x000000ffff0c8224 */ /* 0x000fe400078e00ff */
[----:B------:R-:W-:Y:S02]  /*0770*/  @P0 IMAD.MOV.U32 R12, RZ, RZ, RZ ;  /* 0x000000ffff0c0224 */ /* 0x000fe400078e00ff */
[----:B------:R-:W-:Y:S01]  /*0780*/  @P0 IMAD.MOV.U32 R13, RZ, RZ, R2 ;  /* 0x000000ffff0d0224 */ /* 0x000fe200078e0002 */
[----:B------:R-:W-:Y:S06]  /*0790*/  BRA `(.L_x_6) ;  /* 0x0000000000147947 */ /* 0x000fec0003800000 */
.L_x_8:
[----:B------:R-:W-:Y:S01]  /*07a0*/  LOP3.LUT R13, R5, 0x80000, RZ, 0xfc, !PT ;  /* 0x00080000050d7812 */ /* 0x000fe200078efcff */
[----:B------:R-:W-:Y:S01]  /*07b0*/  IMAD.MOV.U32 R12, RZ, RZ, R4 ;  /* 0x000000ffff0c7224 */ /* 0x000fe200078e0004 */
[----:B------:R-:W-:Y:S06]  /*07c0*/  BRA `(.L_x_6) ;  /* 0x0000000000087947 */ /* 0x000fec0003800000 */
.L_x_7:
[----:B------:R-:W-:Y:S01]  /*07d0*/  LOP3.LUT R13, R7, 0x80000, RZ, 0xfc, !PT ;  /* 0x00080000070d7812 */ /* 0x000fe200078efcff */
[----:B------:R-:W-:-:S07]  /*07e0*/  IMAD.MOV.U32 R12, RZ, RZ, R6 ;  /* 0x000000ffff0c7224 */ /* 0x000fce00078e0006 */
.L_x_6:
[----:B------:R-:W-:Y:S05]  /*07f0*/  BSYNC.RECONVERGENT B1 ;  /* 0x0000000000017941 */ /* 0x000fea0003800200 */
.L_x_4:
[----:B------:R-:W-:Y:S02]  /*0800*/  IMAD.MOV.U32 R11, RZ, RZ, 0x0 ;  /* 0x00000000ff0b7424 */ /* 0x000fe400078e00ff */
[----:B------:R-:W-:Y:S02]  /*0810*/  IMAD.MOV.U32 R2, RZ, RZ, R12 ;  /* 0x000000ffff027224 */ /* 0x000fe400078e000c */
[----:B------:R-:W-:Y:S01]  /*0820*/  IMAD.MOV.U32 R3, RZ, RZ, R13 ;  /* 0x000000ffff037224 */ /* 0x000fe200078e000d */
[----:B------:R-:W-:Y:S06]  /*0830*/  RET.REL.NODEC R10 `(_Z19autocorr_lag_kernelPKdPdii) ;  /* 0xfffffff40af07950 */ /* 0x000fec0003c3ffff */
.L_x_9:
        /* <DEDUP_REMOVED lines=12> */
.L_x_10:


//--------------------- .nv.shared.reserved.0     --------------------------
	.section	.nv.shared.reserved.0,"aw",@nobits
	.weak		__nv_reservedSMEM_offset_0_alias
	.size		__nv_reservedSMEM_offset_0_alias, 0, 64
	.other		__nv_reservedSMEM_offset_0_alias,@"STO_CUDA_RESERVED_SHARED STV_DEFAULT"
__nv_reservedSMEM_offset_0_alias:
	.zero		0
	.zero		64


//--------------------- .nv.constant0._Z11mean_kernelPKdPdi --------------------------
	.section	.nv.constant0._Z11mean_kernelPKdPdi,"a",@progbits
	.sectionflags	@""
	.align	4
.nv.constant0._Z11mean_kernelPKdPdi:
	.zero		916


//--------------------- .nv.constant0._Z11corr_kernelPKdS0_PdS1_S1_idd --------------------------
	.section	.nv.constant0._Z11corr_kernelPKdS0_PdS1_S1_idd,"a",@progbits
	.sectionflags	@""
	.align	4
.nv.constant0._Z11corr_kernelPKdS0_PdS1_S1_idd:
	.zero		960


//--------------------- .nv.constant0._Z19autocorr_lag_kernelPKdPdii --------------------------
	.section	.nv.constant0._Z19autocorr_lag_kernelPKdPdii,"a",@progbits
	.sectionflags	@""
	.align	4
.nv.constant0._Z19autocorr_lag_kernelPKdPdii:
	.zero		920


//--------------------- SYMBOLS --------------------------

	.type		.nv.reservedSmem.offset0,@object
	.size		.nv.reservedSmem.offset0,0x4
